	.headerflags	@"EF_CUDA_TEXMODE_UNIFIED EF_CUDA_64BIT_ADDRESS EF_CUDA_SM86 EF_CUDA_VIRTUAL_SM(EF_CUDA_SM86)"
	.elftype	@"ET_EXEC"


//--------------------- .nv.info                  --------------------------
	.section	.nv.info,"",@"SHT_CUDA_INFO"
	.align	4


	//----- nvinfo : EIATTR_REGCOUNT
	.align		4
        /*0000*/ 	.byte	0x04, 0x2f
        /*0002*/ 	.short	(.L_2 - .L_1)
	.align		4
.L_1:
        /*0004*/ 	.word	index@(triton__0d1d2d3d4e5de)
        /*0008*/ 	.word	0x00000016


	//----- nvinfo : EIATTR_MAX_STACK_SIZE
	.align		4
.L_2:
        /*000c*/ 	.byte	0x04, 0x23
        /*000e*/ 	.short	(.L_4 - .L_3)
	.align		4
.L_3:
        /*0010*/ 	.word	index@(triton__0d1d2d3d4e5de)
        /*0014*/ 	.word	0x00000000


	//----- nvinfo : EIATTR_MIN_STACK_SIZE
	.align		4
.L_4:
        /*0018*/ 	.byte	0x04, 0x12
        /*001a*/ 	.short	(.L_6 - .L_5)
	.align		4
.L_5:
        /*001c*/ 	.word	index@(triton__0d1d2d3d4e5de)
        /*0020*/ 	.word	0x00000000


	//----- nvinfo : EIATTR_FRAME_SIZE
	.align		4
.L_6:
        /*0024*/ 	.byte	0x04, 0x11
        /*0026*/ 	.short	(.L_8 - .L_7)
	.align		4
.L_7:
        /*0028*/ 	.word	index@(triton__0d1d2d3d4e5de)
        /*002c*/ 	.word	0x00000000
.L_8:


//--------------------- .nv.info.triton__0d1d2d3d4e5de --------------------------
	.section	.nv.info.triton__0d1d2d3d4e5de,"",@"SHT_CUDA_INFO"
	.align	4


	//----- nvinfo : EIATTR_CUDA_API_VERSION
	.align		4
        /*0000*/ 	.byte	0x04, 0x37
        /*0002*/ 	.short	(.L_10 - .L_9)
.L_9:
        /*0004*/ 	.word	0x0000007b


	//----- nvinfo : EIATTR_SW2861232_WAR
	.align		4
.L_10:
        /*0008*/ 	.byte	0x01, 0x35
	.zero		2


	//----- nvinfo : EIATTR_PARAM_CBANK
	.align		4
        /*000c*/ 	.byte	0x04, 0x0a
        /*000e*/ 	.short	(.L_12 - .L_11)
	.align		4
.L_11:
        /*0010*/ 	.word	index@(.nv.constant0.triton__0d1d2d3d4e5de)
        /*0014*/ 	.short	0x0160
        /*0016*/ 	.short	0x0028


	//----- nvinfo : EIATTR_CBANK_PARAM_SIZE
	.align		4
.L_12:
        /*0018*/ 	.byte	0x03, 0x19
        /*001a*/ 	.short	0x0028


	//----- nvinfo : EIATTR_KPARAM_INFO
	.align		4
        /*001c*/ 	.byte	0x04, 0x17
        /*001e*/ 	.short	(.L_14 - .L_13)
.L_13:
        /*0020*/ 	.word	0x00000000
        /*0024*/ 	.short	0x0005
        /*0026*/ 	.short	0x0024
        /*0028*/ 	.byte	0x00, 0xf0, 0x11, 0x00


	//----- nvinfo : EIATTR_KPARAM_INFO
	.align		4
.L_14:
        /*002c*/ 	.byte	0x04, 0x17
        /*002e*/ 	.short	(.L_16 - .L_15)
.L_15:
        /*0030*/ 	.word	0x00000000
        /*0034*/ 	.short	0x0004
        /*0036*/ 	.short	0x0020
        /*0038*/ 	.byte	0x00, 0xf0, 0x11, 0x00


	//----- nvinfo : EIATTR_KPARAM_INFO
	.align		4
.L_16:
        /*003c*/ 	.byte	0x04, 0x17
        /*003e*/ 	.short	(.L_18 - .L_17)
.L_17:
        /*0040*/ 	.word	0x00000000
        /*0044*/ 	.short	0x0003
        /*0046*/ 	.short	0x0018
        /*0048*/ 	.byte	0x00, 0xf0, 0x21, 0x00


	//----- nvinfo : EIATTR_KPARAM_INFO
	.align		4
.L_18:
        /*004c*/ 	.byte	0x04, 0x17
        /*004e*/ 	.short	(.L_20 - .L_19)
.L_19:
        /*0050*/ 	.word	0x00000000
        /*0054*/ 	.short	0x0002
        /*0056*/ 	.short	0x0010
        /*0058*/ 	.byte	0x00, 0xf0, 0x21, 0x00


	//----- nvinfo : EIATTR_KPARAM_INFO
	.align		4
.L_20:
        /*005c*/ 	.byte	0x04, 0x17
        /*005e*/ 	.short	(.L_22 - .L_21)
.L_21:
        /*0060*/ 	.word	0x00000000
        /*0064*/ 	.short	0x0001
        /*0066*/ 	.short	0x0008
        /*0068*/ 	.byte	0x00, 0xf0, 0x21, 0x00


	//----- nvinfo : EIATTR_KPARAM_INFO
	.align		4
.L_22:
        /*006c*/ 	.byte	0x04, 0x17
        /*006e*/ 	.short	(.L_24 - .L_23)
.L_23:
        /*0070*/ 	.word	0x00000000
        /*0074*/ 	.short	0x0000
        /*0076*/ 	.short	0x0000
        /*0078*/ 	.byte	0x00, 0xf0, 0x21, 0x00


	//----- nvinfo : EIATTR_MAXREG_COUNT
	.align		4
.L_24:
        /*007c*/ 	.byte	0x03, 0x1b
        /*007e*/ 	.short	0x00ff


	//----- nvinfo : EIATTR_COOP_GROUP_MASK_REGIDS
	.align		4
        /*0080*/ 	.byte	0x04, 0x29
        /*0082*/ 	.short	(.L_26 - .L_25)


	//   ....[0]....
.L_25:
        /*0084*/ 	.word	0xffffffff


	//   ....[1]....
        /*0088*/ 	.word	0xffffffff


	//   ....[2]....
        /*008c*/ 	.word	0xffffffff


	//   ....[3]....
        /*0090*/ 	.word	0xffffffff


	//----- nvinfo : EIATTR_COOP_GROUP_INSTR_OFFSETS
	.align		4
.L_26:
        /*0094*/ 	.byte	0x04, 0x28
        /*0096*/ 	.short	(.L_28 - .L_27)


	//   ....[0]....
.L_27:
        /*0098*/ 	.word	0x000001d0


	//   ....[1]....
        /*009c*/ 	.word	0x000001f0


	//   ....[2]....
        /*00a0*/ 	.word	0x000002b0


	//   ....[3]....
        /*00a4*/ 	.word	0x000002d0


	//----- nvinfo : EIATTR_EXIT_INSTR_OFFSETS
	.align		4
.L_28:
        /*00a8*/ 	.byte	0x04, 0x1c
        /*00aa*/ 	.short	(.L_30 - .L_29)


	//   ....[0]....
.L_29:
        /*00ac*/ 	.word	0x000003a0


	//   ....[1]....
        /*00b0*/ 	.word	0x000003c0


	//----- nvinfo : EIATTR_MAX_THREADS
	.align		4
.L_30:
        /*00b4*/ 	.byte	0x04, 0x05
        /*00b6*/ 	.short	(.L_32 - .L_31)
.L_31:
        /*00b8*/ 	.word	0x00000080
        /*00bc*/ 	.word	0x00000001
        /*00c0*/ 	.word	0x00000001
.L_32:


//--------------------- .nv.rel.action            --------------------------
	.section	.nv.rel.action,"",@"SHT_CUDA_RELOCINFO"
	.align	8
	.sectionentsize	8
        /*0000*/ 	.byte	0x73, 0x00, 0x00, 0x00, 0x00, 0x00, 0x00, 0x00, 0x00, 0x00, 0x00, 0x11, 0x25, 0x00, 0x05, 0x36


//--------------------- .nv.constant0.triton__0d1d2d3d4e5de --------------------------
	.section	.nv.constant0.triton__0d1d2d3d4e5de,"a",@progbits
	.align	4
.nv.constant0.triton__0d1d2d3d4e5de:
	.zero		392


//--------------------- .text.triton__0d1d2d3d4e5de --------------------------
	.section	.text.triton__0d1d2d3d4e5de,"ax",@progbits
	.sectioninfo	@"SHI_REGISTERS=22"
	.align	128
        .global         triton__0d1d2d3d4e5de
        .type           triton__0d1d2d3d4e5de,@function
        .size           triton__0d1d2d3d4e5de,(.L_x_1 - triton__0d1d2d3d4e5de)
        .other          triton__0d1d2d3d4e5de,@"STO_CUDA_ENTRY STV_DEFAULT"
triton__0d1d2d3d4e5de:
.text.triton__0d1d2d3d4e5de:
[----:B------:R-:W-:-:S02]  /*0000*/  MOV R1, c[0x0][0x28] ;  /* 0x00000a0000017a02 */ /* 0x000fc40000000f00 */
[----:B------:R-:W0:Y:S01]  /*0010*/  S2R R2, SR_TID.X ;  /* 0x0000000000027919 */ /* 0x000e220000002100 */
[----:B------:R-:W1:Y:S01]  /*0020*/  S2UR UR4, SR_CTAID.X ;  /* 0x00000000000479c3 */ /* 0x000e620000002500 */
[----:B------:R-:W-:Y:S01]  /*0030*/  CS2R R6, SRZ ;  /* 0x0000000000067805 */ /* 0x000fe2000001ff00 */
[----:B0-----:R-:W-:Y:S01]  /*0040*/  SHF.R.U32.HI R0, RZ, 0x2, R2 ;  /* 0x00000002ff007819 */ /* 0x001fe20000011602 */
[----:B-1----:R-:W-:Y:S01]  /*0050*/  USHF.L.U32 UR4, UR4, 0x5, URZ ;  /* 0x0000000504047899 */ /* 0x002fe2000800063f */
[----:B------:R-:W-:Y:S02]  /*0060*/  SHF.L.U32 R2, R2, 0x2, RZ ;  /* 0x0000000202027819 */ /* 0x000fe400000006ff */
[----:B------:R-:W-:Y:S02]  /*0070*/  SGXT.U32 R0, R0, 0x5 ;  /* 0x000000050000781a */ /* 0x000fe40000000000 */
[----:B------:R-:W-:Y:S02]  /*0080*/  LOP3.LUT R13, R2, 0xc, RZ, 0xc0, !PT ;  /* 0x0000000c020d7812 */ /* 0x000fe400078ec0ff */
[----:B------:R-:W-:Y:S01]  /*0090*/  LOP3.LUT R4, R0, UR4, RZ, 0xfc, !PT ;  /* 0x0000000400047c12 */ /* 0x000fe2000f8efcff */
[----:B------:R-:W-:Y:S01]  /*00a0*/  ULDC.64 UR4, c[0x0][0x118] ;  /* 0x0000460000047ab9 */ /* 0x000fe20000000a00 */
[----:B------:R-:W-:-:S02]  /*00b0*/  MOV R0, 0x4 ;  /* 0x0000000400007802 */ /* 0x000fc40000000f00 */
[C---:B------:R-:W-:Y:S02]  /*00c0*/  ISETP.GE.AND P0, PT, R4.reuse, c[0x0][0x180], PT ;  /* 0x0000600004007a0c */ /* 0x040fe40003f06270 */
[----:B------:R-:W-:Y:S02]  /*00d0*/  LEA R3, R4, R13, 0x4 ;  /* 0x0000000d04037211 */ /* 0x000fe400078e20ff */
[----:B------:R-:W-:-:S03]  /*00e0*/  CS2R R4, SRZ ;  /* 0x0000000000047805 */ /* 0x000fc6000001ff00 */
[----:B------:R-:W-:-:S06]  /*00f0*/  IMAD.WIDE R16, R3, R0, c[0x0][0x160] ;  /* 0x0000580003107625 */ /* 0x000fcc00078e0200 */
[----:B------:R-:W2:Y:S01]  /*0100*/  @!P0 LDG.E.128 R4, [R16.64] ;  /* 0x0000000410048981 */ /* 0x000ea2000c1e1d00 */
[----:B------:R-:W-:-:S04]  /*0110*/  IMAD.WIDE.U32 R8, R13, R0, c[0x0][0x168] ;  /* 0x00005a000d087625 */ /* 0x000fc800078e0000 */
[----:B------:R-:W-:Y:S02]  /*0120*/  IMAD.WIDE.U32 R12, R13, R0, c[0x0][0x170] ;  /* 0x00005c000d0c7625 */ /* 0x000fe400078e0000 */
[----:B------:R-:W3:Y:S04]  /*0130*/  LDG.E.EL.128 R8, [R8.64] ;  /* 0x0000000408087981 */ /* 0x000ee8000c2e1d00 */
[----:B------:R-:W3:Y:S01]  /*0140*/  LDG.E.EL.128 R12, [R12.64] ;  /* 0x000000040c0c7981 */ /* 0x000ee2000c2e1d00 */
[----:B--2---:R-:W-:Y:S02]  /*0150*/  SEL R4, R4, RZ, !P0 ;  /* 0x000000ff04047207 */ /* 0x004fe40004000000 */
[----:B------:R-:W-:Y:S02]  /*0160*/  SEL R5, R5, RZ, !P0 ;  /* 0x000000ff05057207 */ /* 0x000fe40004000000 */
[----:B------:R-:W-:-:S02]  /*0170*/  SEL R6, R6, RZ, !P0 ;  /* 0x000000ff06067207 */ /* 0x000fc40004000000 */
[----:B------:R-:W-:Y:S01]  /*0180*/  SEL R7, R7, RZ, !P0 ;  /* 0x000000ff07077207 */ /* 0x000fe20004000000 */
[----:B------:R-:W-:-:S04]  /*0190*/  FADD R19, R4, R5 ;  /* 0x0000000504137221 */ /* 0x000fc80000000000 */
[----:B------:R-:W-:-:S04]  /*01a0*/  FADD R2, R6, R19 ;  /* 0x0000001306027221 */ /* 0x000fc80000000000 */
[----:B------:R-:W-:-:S05]  /*01b0*/  FADD R2, R7, R2 ;  /* 0x0000000207027221 */ /* 0x000fca0000000000 */
[----:B------:R-:W-:-:S05]  /*01c0*/  FSEL R2, R2, RZ, !P0 ;  /* 0x000000ff02027208 */ /* 0x000fca0004000000 */
[----:B------:R-:W0:Y:S02]  /*01d0*/  SHFL.BFLY PT, R17, R2, 0x2, 0x1f ;  /* 0x0c401f0002117f89 */ /* 0x000e2400000e0000 */
[----:B0-----:R-:W-:-:S05]  /*01e0*/  FADD R17, R2, R17 ;  /* 0x0000001102117221 */ /* 0x001fca0000000000 */
[----:B------:R-:W0:Y:S02]  /*01f0*/  SHFL.BFLY PT, R16, R17, 0x1, 0x1f ;  /* 0x0c201f0011107f89 */ /* 0x000e2400000e0000 */
[----:B0-----:R-:W-:-:S04]  /*0200*/  FADD R16, R17, R16 ;  /* 0x0000001011107221 */ /* 0x001fc80000000000 */
[C---:B------:R-:W-:Y:S01]  /*0210*/  FFMA R5, R16.reuse, -0.0625, R5 ;  /* 0xbd80000010057823 */ /* 0x040fe20000000005 */
[C---:B------:R-:W-:Y:S01]  /*0220*/  FFMA R4, R16.reuse, -0.0625, R4 ;  /* 0xbd80000010047823 */ /* 0x040fe20000000004 */
[C---:B------:R-:W-:Y:S01]  /*0230*/  FFMA R6, R16.reuse, -0.0625, R6 ;  /* 0xbd80000010067823 */ /* 0x040fe20000000006 */
[----:B------:R-:W-:Y:S01]  /*0240*/  FFMA R7, R16, -0.0625, R7 ;  /* 0xbd80000010077823 */ /* 0x000fe20000000007 */
[----:B------:R-:W-:-:S04]  /*0250*/  FMUL R19, R5, R5 ;  /* 0x0000000505137220 */ /* 0x000fc80000400000 */
[----:B------:R-:W-:-:S04]  /*0260*/  FFMA R19, R4, R4, R19 ;  /* 0x0000000404137223 */ /* 0x000fc80000000013 */
[----:B------:R-:W-:Y:S01]  /*0270*/  FFMA R16, R6, R6, R19 ;  /* 0x0000000606107223 */ /* 0x000fe20000000013 */
[----:B------:R-:W-:-:S03]  /*0280*/  MOV R19, 0x3d800000 ;  /* 0x3d80000000137802 */ /* 0x000fc60000000f00 */
[----:B------:R-:W-:-:S05]  /*0290*/  FFMA R16, R7, R7, R16 ;  /* 0x0000000707107223 */ /* 0x000fca0000000010 */
[----:B------:R-:W-:-:S05]  /*02a0*/  FSEL R16, R16, RZ, !P0 ;  /* 0x000000ff10107208 */ /* 0x000fca0004000000 */
[----:B------:R-:W0:Y:S02]  /*02b0*/  SHFL.BFLY PT, R17, R16, 0x2, 0x1f ;  /* 0x0c401f0010117f89 */ /* 0x000e2400000e0000 */
[----:B0-----:R-:W-:-:S05]  /*02c0*/  FADD R17, R16, R17 ;  /* 0x0000001110117221 */ /* 0x001fca0000000000 */
[----:B------:R-:W0:Y:S02]  /*02d0*/  SHFL.BFLY PT, R2, R17, 0x1, 0x1f ;  /* 0x0c201f0011027f89 */ /* 0x000e2400000e0000 */
[----:B0-----:R-:W-:-:S04]  /*02e0*/  FADD R2, R17, R2 ;  /* 0x0000000211027221 */ /* 0x001fc80000000000 */
[----:B------:R-:W-:-:S06]  /*02f0*/  FFMA R18, R2, R19, 9.9999997473787516356e-06 ;  /* 0x3727c5ac02127423 */ /* 0x000fcc0000000013 */
[----:B------:R-:W0:Y:S02]  /*0300*/  MUFU.RSQ R18, R18 ;  /* 0x0000001200127308 */ /* 0x000e240000001400 */
[-C--:B0-----:R-:W-:Y:S01]  /*0310*/  FMUL R19, R4, R18.reuse ;  /* 0x0000001204137220 */ /* 0x081fe20000400000 */
[-C--:B------:R-:W-:Y:S01]  /*0320*/  FMUL R2, R5, R18.reuse ;  /* 0x0000001205027220 */ /* 0x080fe20000400000 */
[-C--:B------:R-:W-:Y:S01]  /*0330*/  FMUL R5, R6, R18.reuse ;  /* 0x0000001206057220 */ /* 0x080fe20000400000 */
[----:B------:R-:W-:Y:S01]  /*0340*/  FMUL R4, R7, R18 ;  /* 0x0000001207047220 */ /* 0x000fe20000400000 */
[----:B---3--:R-:W-:Y:S01]  /*0350*/  FFMA R8, R8, R19, R12 ;  /* 0x0000001308087223 */ /* 0x008fe2000000000c */
[----:B------:R-:W-:Y:S01]  /*0360*/  FFMA R9, R9, R2, R13 ;  /* 0x0000000209097223 */ /* 0x000fe2000000000d */
[----:B------:R-:W-:Y:S01]  /*0370*/  FFMA R10, R10, R5, R14 ;  /* 0x000000050a0a7223 */ /* 0x000fe2000000000e */
[----:B------:R-:W-:Y:S01]  /*0380*/  FFMA R11, R11, R4, R15 ;  /* 0x000000040b0b7223 */ /* 0x000fe2000000000f */
[----:B------:R-:W-:Y:S01]  /*0390*/  IMAD.WIDE R2, R3, R0, c[0x0][0x178] ;  /* 0x00005e0003027625 */ /* 0x000fe200078e0200 */
[----:B------:R-:W-:Y:S06]  /*03a0*/  @P0 EXIT ;  /* 0x000000000000094d */ /* 0x000fec0003800000 */
[----:B------:R-:W-:Y:S01]  /*03b0*/  STG.E.128 [R2.64], R8 ;  /* 0x0000000802007986 */ /* 0x000fe2000c101d04 */
[----:B------:R-:W-:Y:S05]  /*03c0*/  EXIT ;  /* 0x000000000000794d */ /* 0x000fea0003800000 */
.L_x_0:
[----:B------:R-:W-:-:S00]  /*03d0*/  BRA `(.L_x_0) ;  /* 0xfffffff000007947 */ /* 0x000fc0000383ffff */
[----:B------:R-:W-:-:S00]  /*03e0*/  NOP ;  /* 0x0000000000007918 */ /* 0x000fc00000000000 */
        /* <DEDUP_REMOVED lines=9> */
.L_x_1:


//--------------------- .nv.global.init           --------------------------
	.section	.nv.global.init,"aw",@progbits
.nv.global.init:
	.type		_$_str,@object
	.size		_$_str,(.L_0 - _$_str)
_$_str:
        /*0000*/ 	.byte	0x5f, 0x5f, 0x43, 0x55, 0x44, 0x41, 0x5f, 0x46, 0x54, 0x5a, 0x00
.L_0:
